//
// Generated by NVIDIA NVVM Compiler
//
// Compiler Build ID: CL-36424714
// Cuda compilation tools, release 13.0, V13.0.88
// Based on NVVM 20.0.0
//

.version 9.0
.target sm_100
.address_size 64

.global .align 4 .b8 precalc_xorwow_matrix[102400];
.global .align 4 .b8 precalc_xorwow_offset_matrix[102400];
.global .align 4 .b8 mrg32k3aM1[2304];
.global .align 4 .b8 mrg32k3aM2[2304];
.global .align 4 .b8 mrg32k3aM1SubSeq[2016];
.global .align 4 .b8 mrg32k3aM2SubSeq[2016];
.global .align 4 .b8 mrg32k3aM1Seq[2304];
.global .align 4 .b8 mrg32k3aM2Seq[2304];
.const .align 8 .b8 __cr_lgamma_table[72];
// _ZZ19forward_fixed_layerILj128EEvPKfS1_PfjE7shrd_in has been demoted

.entry _Z19forward_fixed_layerILj128EEvPKfS1_Pfj(
	.param .u64 .ptr .align 1 _Z19forward_fixed_layerILj128EEvPKfS1_Pfj_param_0,
	.param .u64 .ptr .align 1 _Z19forward_fixed_layerILj128EEvPKfS1_Pfj_param_1,
	.param .u64 .ptr .align 1 _Z19forward_fixed_layerILj128EEvPKfS1_Pfj_param_2,
	.param .u32 _Z19forward_fixed_layerILj128EEvPKfS1_Pfj_param_3
)
{
	.reg .pred 	%p<5>;
	.reg .b32 	%r<16>;
	.reg .b32 	%f<402>;
	.reg .b64 	%rd<20>;
	// demoted variable
	.shared .align 4 .b8 _ZZ19forward_fixed_layerILj128EEvPKfS1_PfjE7shrd_in[512];
	ld.param.u64 	%rd9, [_Z19forward_fixed_layerILj128EEvPKfS1_Pfj_param_0];
	ld.param.u64 	%rd10, [_Z19forward_fixed_layerILj128EEvPKfS1_Pfj_param_1];
	ld.param.u64 	%rd11, [_Z19forward_fixed_layerILj128EEvPKfS1_Pfj_param_2];
	ld.param.u32 	%r5, [_Z19forward_fixed_layerILj128EEvPKfS1_Pfj_param_3];
	setp.eq.s32 	%p1, %r5, 0;
	@%p1 bra 	$L__BB0_3;
	mov.u32 	%r6, %ntid.x;
	mov.u32 	%r7, %tid.x;
	mov.u32 	%r8, %ctaid.x;
	mad.lo.s32 	%r9, %r8, %r6, %r7;
	shl.b32 	%r10, %r9, 7;
	cvta.to.global.u64 	%rd12, %rd9;
	cvta.to.global.u64 	%rd13, %rd11;
	cvta.to.global.u64 	%rd14, %rd10;
	shl.b32 	%r11, %r7, 2;
	mov.u32 	%r12, _ZZ19forward_fixed_layerILj128EEvPKfS1_PfjE7shrd_in;
	add.s32 	%r1, %r12, %r11;
	mov.u32 	%r13, %nctaid.x;
	mul.lo.s32 	%r14, %r13, %r6;
	mul.wide.u32 	%rd15, %r10, 4;
	add.s64 	%rd1, %rd12, %rd15;
	mul.wide.u32 	%rd16, %r7, 4;
	add.s64 	%rd19, %rd14, %rd16;
	mul.wide.u32 	%rd17, %r9, 4;
	add.s64 	%rd18, %rd13, %rd17;
	mul.wide.u32 	%rd4, %r14, 4;
	neg.s32 	%r15, %r5;
$L__BB0_2:
	ld.global.f32 	%f1, [%rd18];
	bar.sync 	0;
	ld.global.nc.f32 	%f2, [%rd19];
	st.shared.f32 	[%r1], %f2;
	bar.sync 	0;
	ld.global.nc.f32 	%f3, [%rd1];
	ld.shared.f32 	%f4, [_ZZ19forward_fixed_layerILj128EEvPKfS1_PfjE7shrd_in];
	fma.rn.f32 	%f5, %f3, %f4, %f1;
	ld.global.nc.f32 	%f6, [%rd1+4];
	ld.shared.f32 	%f7, [_ZZ19forward_fixed_layerILj128EEvPKfS1_PfjE7shrd_in+4];
	fma.rn.f32 	%f8, %f6, %f7, %f5;
	ld.global.nc.f32 	%f9, [%rd1+8];
	ld.shared.f32 	%f10, [_ZZ19forward_fixed_layerILj128EEvPKfS1_PfjE7shrd_in+8];
	fma.rn.f32 	%f11, %f9, %f10, %f8;
	ld.global.nc.f32 	%f12, [%rd1+12];
	ld.shared.f32 	%f13, [_ZZ19forward_fixed_layerILj128EEvPKfS1_PfjE7shrd_in+12];
	fma.rn.f32 	%f14, %f12, %f13, %f11;
	ld.global.nc.f32 	%f15, [%rd1+16];
	ld.shared.f32 	%f16, [_ZZ19forward_fixed_layerILj128EEvPKfS1_PfjE7shrd_in+16];
	fma.rn.f32 	%f17, %f15, %f16, %f14;
	ld.global.nc.f32 	%f18, [%rd1+20];
	ld.shared.f32 	%f19, [_ZZ19forward_fixed_layerILj128EEvPKfS1_PfjE7shrd_in+20];
	fma.rn.f32 	%f20, %f18, %f19, %f17;
	ld.global.nc.f32 	%f21, [%rd1+24];
	ld.shared.f32 	%f22, [_ZZ19forward_fixed_layerILj128EEvPKfS1_PfjE7shrd_in+24];
	fma.rn.f32 	%f23, %f21, %f22, %f20;
	ld.global.nc.f32 	%f24, [%rd1+28];
	ld.shared.f32 	%f25, [_ZZ19forward_fixed_layerILj128EEvPKfS1_PfjE7shrd_in+28];
	fma.rn.f32 	%f26, %f24, %f25, %f23;
	ld.global.nc.f32 	%f27, [%rd1+32];
	ld.shared.f32 	%f28, [_ZZ19forward_fixed_layerILj128EEvPKfS1_PfjE7shrd_in+32];
	fma.rn.f32 	%f29, %f27, %f28, %f26;
	ld.global.nc.f32 	%f30, [%rd1+36];
	ld.shared.f32 	%f31, [_ZZ19forward_fixed_layerILj128EEvPKfS1_PfjE7shrd_in+36];
	fma.rn.f32 	%f32, %f30, %f31, %f29;
	ld.global.nc.f32 	%f33, [%rd1+40];
	ld.shared.f32 	%f34, [_ZZ19forward_fixed_layerILj128EEvPKfS1_PfjE7shrd_in+40];
	fma.rn.f32 	%f35, %f33, %f34, %f32;
	ld.global.nc.f32 	%f36, [%rd1+44];
	ld.shared.f32 	%f37, [_ZZ19forward_fixed_layerILj128EEvPKfS1_PfjE7shrd_in+44];
	fma.rn.f32 	%f38, %f36, %f37, %f35;
	ld.global.nc.f32 	%f39, [%rd1+48];
	ld.shared.f32 	%f40, [_ZZ19forward_fixed_layerILj128EEvPKfS1_PfjE7shrd_in+48];
	fma.rn.f32 	%f41, %f39, %f40, %f38;
	ld.global.nc.f32 	%f42, [%rd1+52];
	ld.shared.f32 	%f43, [_ZZ19forward_fixed_layerILj128EEvPKfS1_PfjE7shrd_in+52];
	fma.rn.f32 	%f44, %f42, %f43, %f41;
	ld.global.nc.f32 	%f45, [%rd1+56];
	ld.shared.f32 	%f46, [_ZZ19forward_fixed_layerILj128EEvPKfS1_PfjE7shrd_in+56];
	fma.rn.f32 	%f47, %f45, %f46, %f44;
	ld.global.nc.f32 	%f48, [%rd1+60];
	ld.shared.f32 	%f49, [_ZZ19forward_fixed_layerILj128EEvPKfS1_PfjE7shrd_in+60];
	fma.rn.f32 	%f50, %f48, %f49, %f47;
	ld.global.nc.f32 	%f51, [%rd1+64];
	ld.shared.f32 	%f52, [_ZZ19forward_fixed_layerILj128EEvPKfS1_PfjE7shrd_in+64];
	fma.rn.f32 	%f53, %f51, %f52, %f50;
	ld.global.nc.f32 	%f54, [%rd1+68];
	ld.shared.f32 	%f55, [_ZZ19forward_fixed_layerILj128EEvPKfS1_PfjE7shrd_in+68];
	fma.rn.f32 	%f56, %f54, %f55, %f53;
	ld.global.nc.f32 	%f57, [%rd1+72];
	ld.shared.f32 	%f58, [_ZZ19forward_fixed_layerILj128EEvPKfS1_PfjE7shrd_in+72];
	fma.rn.f32 	%f59, %f57, %f58, %f56;
	ld.global.nc.f32 	%f60, [%rd1+76];
	ld.shared.f32 	%f61, [_ZZ19forward_fixed_layerILj128EEvPKfS1_PfjE7shrd_in+76];
	fma.rn.f32 	%f62, %f60, %f61, %f59;
	ld.global.nc.f32 	%f63, [%rd1+80];
	ld.shared.f32 	%f64, [_ZZ19forward_fixed_layerILj128EEvPKfS1_PfjE7shrd_in+80];
	fma.rn.f32 	%f65, %f63, %f64, %f62;
	ld.global.nc.f32 	%f66, [%rd1+84];
	ld.shared.f32 	%f67, [_ZZ19forward_fixed_layerILj128EEvPKfS1_PfjE7shrd_in+84];
	fma.rn.f32 	%f68, %f66, %f67, %f65;
	ld.global.nc.f32 	%f69, [%rd1+88];
	ld.shared.f32 	%f70, [_ZZ19forward_fixed_layerILj128EEvPKfS1_PfjE7shrd_in+88];
	fma.rn.f32 	%f71, %f69, %f70, %f68;
	ld.global.nc.f32 	%f72, [%rd1+92];
	ld.shared.f32 	%f73, [_ZZ19forward_fixed_layerILj128EEvPKfS1_PfjE7shrd_in+92];
	fma.rn.f32 	%f74, %f72, %f73, %f71;
	ld.global.nc.f32 	%f75, [%rd1+96];
	ld.shared.f32 	%f76, [_ZZ19forward_fixed_layerILj128EEvPKfS1_PfjE7shrd_in+96];
	fma.rn.f32 	%f77, %f75, %f76, %f74;
	ld.global.nc.f32 	%f78, [%rd1+100];
	ld.shared.f32 	%f79, [_ZZ19forward_fixed_layerILj128EEvPKfS1_PfjE7shrd_in+100];
	fma.rn.f32 	%f80, %f78, %f79, %f77;
	ld.global.nc.f32 	%f81, [%rd1+104];
	ld.shared.f32 	%f82, [_ZZ19forward_fixed_layerILj128EEvPKfS1_PfjE7shrd_in+104];
	fma.rn.f32 	%f83, %f81, %f82, %f80;
	ld.global.nc.f32 	%f84, [%rd1+108];
	ld.shared.f32 	%f85, [_ZZ19forward_fixed_layerILj128EEvPKfS1_PfjE7shrd_in+108];
	fma.rn.f32 	%f86, %f84, %f85, %f83;
	ld.global.nc.f32 	%f87, [%rd1+112];
	ld.shared.f32 	%f88, [_ZZ19forward_fixed_layerILj128EEvPKfS1_PfjE7shrd_in+112];
	fma.rn.f32 	%f89, %f87, %f88, %f86;
	ld.global.nc.f32 	%f90, [%rd1+116];
	ld.shared.f32 	%f91, [_ZZ19forward_fixed_layerILj128EEvPKfS1_PfjE7shrd_in+116];
	fma.rn.f32 	%f92, %f90, %f91, %f89;
	ld.global.nc.f32 	%f93, [%rd1+120];
	ld.shared.f32 	%f94, [_ZZ19forward_fixed_layerILj128EEvPKfS1_PfjE7shrd_in+120];
	fma.rn.f32 	%f95, %f93, %f94, %f92;
	ld.global.nc.f32 	%f96, [%rd1+124];
	ld.shared.f32 	%f97, [_ZZ19forward_fixed_layerILj128EEvPKfS1_PfjE7shrd_in+124];
	fma.rn.f32 	%f98, %f96, %f97, %f95;
	ld.global.nc.f32 	%f99, [%rd1+128];
	ld.shared.f32 	%f100, [_ZZ19forward_fixed_layerILj128EEvPKfS1_PfjE7shrd_in+128];
	fma.rn.f32 	%f101, %f99, %f100, %f98;
	ld.global.nc.f32 	%f102, [%rd1+132];
	ld.shared.f32 	%f103, [_ZZ19forward_fixed_layerILj128EEvPKfS1_PfjE7shrd_in+132];
	fma.rn.f32 	%f104, %f102, %f103, %f101;
	ld.global.nc.f32 	%f105, [%rd1+136];
	ld.shared.f32 	%f106, [_ZZ19forward_fixed_layerILj128EEvPKfS1_PfjE7shrd_in+136];
	fma.rn.f32 	%f107, %f105, %f106, %f104;
	ld.global.nc.f32 	%f108, [%rd1+140];
	ld.shared.f32 	%f109, [_ZZ19forward_fixed_layerILj128EEvPKfS1_PfjE7shrd_in+140];
	fma.rn.f32 	%f110, %f108, %f109, %f107;
	ld.global.nc.f32 	%f111, [%rd1+144];
	ld.shared.f32 	%f112, [_ZZ19forward_fixed_layerILj128EEvPKfS1_PfjE7shrd_in+144];
	fma.rn.f32 	%f113, %f111, %f112, %f110;
	ld.global.nc.f32 	%f114, [%rd1+148];
	ld.shared.f32 	%f115, [_ZZ19forward_fixed_layerILj128EEvPKfS1_PfjE7shrd_in+148];
	fma.rn.f32 	%f116, %f114, %f115, %f113;
	ld.global.nc.f32 	%f117, [%rd1+152];
	ld.shared.f32 	%f118, [_ZZ19forward_fixed_layerILj128EEvPKfS1_PfjE7shrd_in+152];
	fma.rn.f32 	%f119, %f117, %f118, %f116;
	ld.global.nc.f32 	%f120, [%rd1+156];
	ld.shared.f32 	%f121, [_ZZ19forward_fixed_layerILj128EEvPKfS1_PfjE7shrd_in+156];
	fma.rn.f32 	%f122, %f120, %f121, %f119;
	ld.global.nc.f32 	%f123, [%rd1+160];
	ld.shared.f32 	%f124, [_ZZ19forward_fixed_layerILj128EEvPKfS1_PfjE7shrd_in+160];
	fma.rn.f32 	%f125, %f123, %f124, %f122;
	ld.global.nc.f32 	%f126, [%rd1+164];
	ld.shared.f32 	%f127, [_ZZ19forward_fixed_layerILj128EEvPKfS1_PfjE7shrd_in+164];
	fma.rn.f32 	%f128, %f126, %f127, %f125;
	ld.global.nc.f32 	%f129, [%rd1+168];
	ld.shared.f32 	%f130, [_ZZ19forward_fixed_layerILj128EEvPKfS1_PfjE7shrd_in+168];
	fma.rn.f32 	%f131, %f129, %f130, %f128;
	ld.global.nc.f32 	%f132, [%rd1+172];
	ld.shared.f32 	%f133, [_ZZ19forward_fixed_layerILj128EEvPKfS1_PfjE7shrd_in+172];
	fma.rn.f32 	%f134, %f132, %f133, %f131;
	ld.global.nc.f32 	%f135, [%rd1+176];
	ld.shared.f32 	%f136, [_ZZ19forward_fixed_layerILj128EEvPKfS1_PfjE7shrd_in+176];
	fma.rn.f32 	%f137, %f135, %f136, %f134;
	ld.global.nc.f32 	%f138, [%rd1+180];
	ld.shared.f32 	%f139, [_ZZ19forward_fixed_layerILj128EEvPKfS1_PfjE7shrd_in+180];
	fma.rn.f32 	%f140, %f138, %f139, %f137;
	ld.global.nc.f32 	%f141, [%rd1+184];
	ld.shared.f32 	%f142, [_ZZ19forward_fixed_layerILj128EEvPKfS1_PfjE7shrd_in+184];
	fma.rn.f32 	%f143, %f141, %f142, %f140;
	ld.global.nc.f32 	%f144, [%rd1+188];
	ld.shared.f32 	%f145, [_ZZ19forward_fixed_layerILj128EEvPKfS1_PfjE7shrd_in+188];
	fma.rn.f32 	%f146, %f144, %f145, %f143;
	ld.global.nc.f32 	%f147, [%rd1+192];
	ld.shared.f32 	%f148, [_ZZ19forward_fixed_layerILj128EEvPKfS1_PfjE7shrd_in+192];
	fma.rn.f32 	%f149, %f147, %f148, %f146;
	ld.global.nc.f32 	%f150, [%rd1+196];
	ld.shared.f32 	%f151, [_ZZ19forward_fixed_layerILj128EEvPKfS1_PfjE7shrd_in+196];
	fma.rn.f32 	%f152, %f150, %f151, %f149;
	ld.global.nc.f32 	%f153, [%rd1+200];
	ld.shared.f32 	%f154, [_ZZ19forward_fixed_layerILj128EEvPKfS1_PfjE7shrd_in+200];
	fma.rn.f32 	%f155, %f153, %f154, %f152;
	ld.global.nc.f32 	%f156, [%rd1+204];
	ld.shared.f32 	%f157, [_ZZ19forward_fixed_layerILj128EEvPKfS1_PfjE7shrd_in+204];
	fma.rn.f32 	%f158, %f156, %f157, %f155;
	ld.global.nc.f32 	%f159, [%rd1+208];
	ld.shared.f32 	%f160, [_ZZ19forward_fixed_layerILj128EEvPKfS1_PfjE7shrd_in+208];
	fma.rn.f32 	%f161, %f159, %f160, %f158;
	ld.global.nc.f32 	%f162, [%rd1+212];
	ld.shared.f32 	%f163, [_ZZ19forward_fixed_layerILj128EEvPKfS1_PfjE7shrd_in+212];
	fma.rn.f32 	%f164, %f162, %f163, %f161;
	ld.global.nc.f32 	%f165, [%rd1+216];
	ld.shared.f32 	%f166, [_ZZ19forward_fixed_layerILj128EEvPKfS1_PfjE7shrd_in+216];
	fma.rn.f32 	%f167, %f165, %f166, %f164;
	ld.global.nc.f32 	%f168, [%rd1+220];
	ld.shared.f32 	%f169, [_ZZ19forward_fixed_layerILj128EEvPKfS1_PfjE7shrd_in+220];
	fma.rn.f32 	%f170, %f168, %f169, %f167;
	ld.global.nc.f32 	%f171, [%rd1+224];
	ld.shared.f32 	%f172, [_ZZ19forward_fixed_layerILj128EEvPKfS1_PfjE7shrd_in+224];
	fma.rn.f32 	%f173, %f171, %f172, %f170;
	ld.global.nc.f32 	%f174, [%rd1+228];
	ld.shared.f32 	%f175, [_ZZ19forward_fixed_layerILj128EEvPKfS1_PfjE7shrd_in+228];
	fma.rn.f32 	%f176, %f174, %f175, %f173;
	ld.global.nc.f32 	%f177, [%rd1+232];
	ld.shared.f32 	%f178, [_ZZ19forward_fixed_layerILj128EEvPKfS1_PfjE7shrd_in+232];
	fma.rn.f32 	%f179, %f177, %f178, %f176;
	ld.global.nc.f32 	%f180, [%rd1+236];
	ld.shared.f32 	%f181, [_ZZ19forward_fixed_layerILj128EEvPKfS1_PfjE7shrd_in+236];
	fma.rn.f32 	%f182, %f180, %f181, %f179;
	ld.global.nc.f32 	%f183, [%rd1+240];
	ld.shared.f32 	%f184, [_ZZ19forward_fixed_layerILj128EEvPKfS1_PfjE7shrd_in+240];
	fma.rn.f32 	%f185, %f183, %f184, %f182;
	ld.global.nc.f32 	%f186, [%rd1+244];
	ld.shared.f32 	%f187, [_ZZ19forward_fixed_layerILj128EEvPKfS1_PfjE7shrd_in+244];
	fma.rn.f32 	%f188, %f186, %f187, %f185;
	ld.global.nc.f32 	%f189, [%rd1+248];
	ld.shared.f32 	%f190, [_ZZ19forward_fixed_layerILj128EEvPKfS1_PfjE7shrd_in+248];
	fma.rn.f32 	%f191, %f189, %f190, %f188;
	ld.global.nc.f32 	%f192, [%rd1+252];
	ld.shared.f32 	%f193, [_ZZ19forward_fixed_layerILj128EEvPKfS1_PfjE7shrd_in+252];
	fma.rn.f32 	%f194, %f192, %f193, %f191;
	ld.global.nc.f32 	%f195, [%rd1+256];
	ld.shared.f32 	%f196, [_ZZ19forward_fixed_layerILj128EEvPKfS1_PfjE7shrd_in+256];
	fma.rn.f32 	%f197, %f195, %f196, %f194;
	ld.global.nc.f32 	%f198, [%rd1+260];
	ld.shared.f32 	%f199, [_ZZ19forward_fixed_layerILj128EEvPKfS1_PfjE7shrd_in+260];
	fma.rn.f32 	%f200, %f198, %f199, %f197;
	ld.global.nc.f32 	%f201, [%rd1+264];
	ld.shared.f32 	%f202, [_ZZ19forward_fixed_layerILj128EEvPKfS1_PfjE7shrd_in+264];
	fma.rn.f32 	%f203, %f201, %f202, %f200;
	ld.global.nc.f32 	%f204, [%rd1+268];
	ld.shared.f32 	%f205, [_ZZ19forward_fixed_layerILj128EEvPKfS1_PfjE7shrd_in+268];
	fma.rn.f32 	%f206, %f204, %f205, %f203;
	ld.global.nc.f32 	%f207, [%rd1+272];
	ld.shared.f32 	%f208, [_ZZ19forward_fixed_layerILj128EEvPKfS1_PfjE7shrd_in+272];
	fma.rn.f32 	%f209, %f207, %f208, %f206;
	ld.global.nc.f32 	%f210, [%rd1+276];
	ld.shared.f32 	%f211, [_ZZ19forward_fixed_layerILj128EEvPKfS1_PfjE7shrd_in+276];
	fma.rn.f32 	%f212, %f210, %f211, %f209;
	ld.global.nc.f32 	%f213, [%rd1+280];
	ld.shared.f32 	%f214, [_ZZ19forward_fixed_layerILj128EEvPKfS1_PfjE7shrd_in+280];
	fma.rn.f32 	%f215, %f213, %f214, %f212;
	ld.global.nc.f32 	%f216, [%rd1+284];
	ld.shared.f32 	%f217, [_ZZ19forward_fixed_layerILj128EEvPKfS1_PfjE7shrd_in+284];
	fma.rn.f32 	%f218, %f216, %f217, %f215;
	ld.global.nc.f32 	%f219, [%rd1+288];
	ld.shared.f32 	%f220, [_ZZ19forward_fixed_layerILj128EEvPKfS1_PfjE7shrd_in+288];
	fma.rn.f32 	%f221, %f219, %f220, %f218;
	ld.global.nc.f32 	%f222, [%rd1+292];
	ld.shared.f32 	%f223, [_ZZ19forward_fixed_layerILj128EEvPKfS1_PfjE7shrd_in+292];
	fma.rn.f32 	%f224, %f222, %f223, %f221;
	ld.global.nc.f32 	%f225, [%rd1+296];
	ld.shared.f32 	%f226, [_ZZ19forward_fixed_layerILj128EEvPKfS1_PfjE7shrd_in+296];
	fma.rn.f32 	%f227, %f225, %f226, %f224;
	ld.global.nc.f32 	%f228, [%rd1+300];
	ld.shared.f32 	%f229, [_ZZ19forward_fixed_layerILj128EEvPKfS1_PfjE7shrd_in+300];
	fma.rn.f32 	%f230, %f228, %f229, %f227;
	ld.global.nc.f32 	%f231, [%rd1+304];
	ld.shared.f32 	%f232, [_ZZ19forward_fixed_layerILj128EEvPKfS1_PfjE7shrd_in+304];
	fma.rn.f32 	%f233, %f231, %f232, %f230;
	ld.global.nc.f32 	%f234, [%rd1+308];
	ld.shared.f32 	%f235, [_ZZ19forward_fixed_layerILj128EEvPKfS1_PfjE7shrd_in+308];
	fma.rn.f32 	%f236, %f234, %f235, %f233;
	ld.global.nc.f32 	%f237, [%rd1+312];
	ld.shared.f32 	%f238, [_ZZ19forward_fixed_layerILj128EEvPKfS1_PfjE7shrd_in+312];
	fma.rn.f32 	%f239, %f237, %f238, %f236;
	ld.global.nc.f32 	%f240, [%rd1+316];
	ld.shared.f32 	%f241, [_ZZ19forward_fixed_layerILj128EEvPKfS1_PfjE7shrd_in+316];
	fma.rn.f32 	%f242, %f240, %f241, %f239;
	ld.global.nc.f32 	%f243, [%rd1+320];
	ld.shared.f32 	%f244, [_ZZ19forward_fixed_layerILj128EEvPKfS1_PfjE7shrd_in+320];
	fma.rn.f32 	%f245, %f243, %f244, %f242;
	ld.global.nc.f32 	%f246, [%rd1+324];
	ld.shared.f32 	%f247, [_ZZ19forward_fixed_layerILj128EEvPKfS1_PfjE7shrd_in+324];
	fma.rn.f32 	%f248, %f246, %f247, %f245;
	ld.global.nc.f32 	%f249, [%rd1+328];
	ld.shared.f32 	%f250, [_ZZ19forward_fixed_layerILj128EEvPKfS1_PfjE7shrd_in+328];
	fma.rn.f32 	%f251, %f249, %f250, %f248;
	ld.global.nc.f32 	%f252, [%rd1+332];
	ld.shared.f32 	%f253, [_ZZ19forward_fixed_layerILj128EEvPKfS1_PfjE7shrd_in+332];
	fma.rn.f32 	%f254, %f252, %f253, %f251;
	ld.global.nc.f32 	%f255, [%rd1+336];
	ld.shared.f32 	%f256, [_ZZ19forward_fixed_layerILj128EEvPKfS1_PfjE7shrd_in+336];
	fma.rn.f32 	%f257, %f255, %f256, %f254;
	ld.global.nc.f32 	%f258, [%rd1+340];
	ld.shared.f32 	%f259, [_ZZ19forward_fixed_layerILj128EEvPKfS1_PfjE7shrd_in+340];
	fma.rn.f32 	%f260, %f258, %f259, %f257;
	ld.global.nc.f32 	%f261, [%rd1+344];
	ld.shared.f32 	%f262, [_ZZ19forward_fixed_layerILj128EEvPKfS1_PfjE7shrd_in+344];
	fma.rn.f32 	%f263, %f261, %f262, %f260;
	ld.global.nc.f32 	%f264, [%rd1+348];
	ld.shared.f32 	%f265, [_ZZ19forward_fixed_layerILj128EEvPKfS1_PfjE7shrd_in+348];
	fma.rn.f32 	%f266, %f264, %f265, %f263;
	ld.global.nc.f32 	%f267, [%rd1+352];
	ld.shared.f32 	%f268, [_ZZ19forward_fixed_layerILj128EEvPKfS1_PfjE7shrd_in+352];
	fma.rn.f32 	%f269, %f267, %f268, %f266;
	ld.global.nc.f32 	%f270, [%rd1+356];
	ld.shared.f32 	%f271, [_ZZ19forward_fixed_layerILj128EEvPKfS1_PfjE7shrd_in+356];
	fma.rn.f32 	%f272, %f270, %f271, %f269;
	ld.global.nc.f32 	%f273, [%rd1+360];
	ld.shared.f32 	%f274, [_ZZ19forward_fixed_layerILj128EEvPKfS1_PfjE7shrd_in+360];
	fma.rn.f32 	%f275, %f273, %f274, %f272;
	ld.global.nc.f32 	%f276, [%rd1+364];
	ld.shared.f32 	%f277, [_ZZ19forward_fixed_layerILj128EEvPKfS1_PfjE7shrd_in+364];
	fma.rn.f32 	%f278, %f276, %f277, %f275;
	ld.global.nc.f32 	%f279, [%rd1+368];
	ld.shared.f32 	%f280, [_ZZ19forward_fixed_layerILj128EEvPKfS1_PfjE7shrd_in+368];
	fma.rn.f32 	%f281, %f279, %f280, %f278;
	ld.global.nc.f32 	%f282, [%rd1+372];
	ld.shared.f32 	%f283, [_ZZ19forward_fixed_layerILj128EEvPKfS1_PfjE7shrd_in+372];
	fma.rn.f32 	%f284, %f282, %f283, %f281;
	ld.global.nc.f32 	%f285, [%rd1+376];
	ld.shared.f32 	%f286, [_ZZ19forward_fixed_layerILj128EEvPKfS1_PfjE7shrd_in+376];
	fma.rn.f32 	%f287, %f285, %f286, %f284;
	ld.global.nc.f32 	%f288, [%rd1+380];
	ld.shared.f32 	%f289, [_ZZ19forward_fixed_layerILj128EEvPKfS1_PfjE7shrd_in+380];
	fma.rn.f32 	%f290, %f288, %f289, %f287;
	ld.global.nc.f32 	%f291, [%rd1+384];
	ld.shared.f32 	%f292, [_ZZ19forward_fixed_layerILj128EEvPKfS1_PfjE7shrd_in+384];
	fma.rn.f32 	%f293, %f291, %f292, %f290;
	ld.global.nc.f32 	%f294, [%rd1+388];
	ld.shared.f32 	%f295, [_ZZ19forward_fixed_layerILj128EEvPKfS1_PfjE7shrd_in+388];
	fma.rn.f32 	%f296, %f294, %f295, %f293;
	ld.global.nc.f32 	%f297, [%rd1+392];
	ld.shared.f32 	%f298, [_ZZ19forward_fixed_layerILj128EEvPKfS1_PfjE7shrd_in+392];
	fma.rn.f32 	%f299, %f297, %f298, %f296;
	ld.global.nc.f32 	%f300, [%rd1+396];
	ld.shared.f32 	%f301, [_ZZ19forward_fixed_layerILj128EEvPKfS1_PfjE7shrd_in+396];
	fma.rn.f32 	%f302, %f300, %f301, %f299;
	ld.global.nc.f32 	%f303, [%rd1+400];
	ld.shared.f32 	%f304, [_ZZ19forward_fixed_layerILj128EEvPKfS1_PfjE7shrd_in+400];
	fma.rn.f32 	%f305, %f303, %f304, %f302;
	ld.global.nc.f32 	%f306, [%rd1+404];
	ld.shared.f32 	%f307, [_ZZ19forward_fixed_layerILj128EEvPKfS1_PfjE7shrd_in+404];
	fma.rn.f32 	%f308, %f306, %f307, %f305;
	ld.global.nc.f32 	%f309, [%rd1+408];
	ld.shared.f32 	%f310, [_ZZ19forward_fixed_layerILj128EEvPKfS1_PfjE7shrd_in+408];
	fma.rn.f32 	%f311, %f309, %f310, %f308;
	ld.global.nc.f32 	%f312, [%rd1+412];
	ld.shared.f32 	%f313, [_ZZ19forward_fixed_layerILj128EEvPKfS1_PfjE7shrd_in+412];
	fma.rn.f32 	%f314, %f312, %f313, %f311;
	ld.global.nc.f32 	%f315, [%rd1+416];
	ld.shared.f32 	%f316, [_ZZ19forward_fixed_layerILj128EEvPKfS1_PfjE7shrd_in+416];
	fma.rn.f32 	%f317, %f315, %f316, %f314;
	ld.global.nc.f32 	%f318, [%rd1+420];
	ld.shared.f32 	%f319, [_ZZ19forward_fixed_layerILj128EEvPKfS1_PfjE7shrd_in+420];
	fma.rn.f32 	%f320, %f318, %f319, %f317;
	ld.global.nc.f32 	%f321, [%rd1+424];
	ld.shared.f32 	%f322, [_ZZ19forward_fixed_layerILj128EEvPKfS1_PfjE7shrd_in+424];
	fma.rn.f32 	%f323, %f321, %f322, %f320;
	ld.global.nc.f32 	%f324, [%rd1+428];
	ld.shared.f32 	%f325, [_ZZ19forward_fixed_layerILj128EEvPKfS1_PfjE7shrd_in+428];
	fma.rn.f32 	%f326, %f324, %f325, %f323;
	ld.global.nc.f32 	%f327, [%rd1+432];
	ld.shared.f32 	%f328, [_ZZ19forward_fixed_layerILj128EEvPKfS1_PfjE7shrd_in+432];
	fma.rn.f32 	%f329, %f327, %f328, %f326;
	ld.global.nc.f32 	%f330, [%rd1+436];
	ld.shared.f32 	%f331, [_ZZ19forward_fixed_layerILj128EEvPKfS1_PfjE7shrd_in+436];
	fma.rn.f32 	%f332, %f330, %f331, %f329;
	ld.global.nc.f32 	%f333, [%rd1+440];
	ld.shared.f32 	%f334, [_ZZ19forward_fixed_layerILj128EEvPKfS1_PfjE7shrd_in+440];
	fma.rn.f32 	%f335, %f333, %f334, %f332;
	ld.global.nc.f32 	%f336, [%rd1+444];
	ld.shared.f32 	%f337, [_ZZ19forward_fixed_layerILj128EEvPKfS1_PfjE7shrd_in+444];
	fma.rn.f32 	%f338, %f336, %f337, %f335;
	ld.global.nc.f32 	%f339, [%rd1+448];
	ld.shared.f32 	%f340, [_ZZ19forward_fixed_layerILj128EEvPKfS1_PfjE7shrd_in+448];
	fma.rn.f32 	%f341, %f339, %f340, %f338;
	ld.global.nc.f32 	%f342, [%rd1+452];
	ld.shared.f32 	%f343, [_ZZ19forward_fixed_layerILj128EEvPKfS1_PfjE7shrd_in+452];
	fma.rn.f32 	%f344, %f342, %f343, %f341;
	ld.global.nc.f32 	%f345, [%rd1+456];
	ld.shared.f32 	%f346, [_ZZ19forward_fixed_layerILj128EEvPKfS1_PfjE7shrd_in+456];
	fma.rn.f32 	%f347, %f345, %f346, %f344;
	ld.global.nc.f32 	%f348, [%rd1+460];
	ld.shared.f32 	%f349, [_ZZ19forward_fixed_layerILj128EEvPKfS1_PfjE7shrd_in+460];
	fma.rn.f32 	%f350, %f348, %f349, %f347;
	ld.global.nc.f32 	%f351, [%rd1+464];
	ld.shared.f32 	%f352, [_ZZ19forward_fixed_layerILj128EEvPKfS1_PfjE7shrd_in+464];
	fma.rn.f32 	%f353, %f351, %f352, %f350;
	ld.global.nc.f32 	%f354, [%rd1+468];
	ld.shared.f32 	%f355, [_ZZ19forward_fixed_layerILj128EEvPKfS1_PfjE7shrd_in+468];
	fma.rn.f32 	%f356, %f354, %f355, %f353;
	ld.global.nc.f32 	%f357, [%rd1+472];
	ld.shared.f32 	%f358, [_ZZ19forward_fixed_layerILj128EEvPKfS1_PfjE7shrd_in+472];
	fma.rn.f32 	%f359, %f357, %f358, %f356;
	ld.global.nc.f32 	%f360, [%rd1+476];
	ld.shared.f32 	%f361, [_ZZ19forward_fixed_layerILj128EEvPKfS1_PfjE7shrd_in+476];
	fma.rn.f32 	%f362, %f360, %f361, %f359;
	ld.global.nc.f32 	%f363, [%rd1+480];
	ld.shared.f32 	%f364, [_ZZ19forward_fixed_layerILj128EEvPKfS1_PfjE7shrd_in+480];
	fma.rn.f32 	%f365, %f363, %f364, %f362;
	ld.global.nc.f32 	%f366, [%rd1+484];
	ld.shared.f32 	%f367, [_ZZ19forward_fixed_layerILj128EEvPKfS1_PfjE7shrd_in+484];
	fma.rn.f32 	%f368, %f366, %f367, %f365;
	ld.global.nc.f32 	%f369, [%rd1+488];
	ld.shared.f32 	%f370, [_ZZ19forward_fixed_layerILj128EEvPKfS1_PfjE7shrd_in+488];
	fma.rn.f32 	%f371, %f369, %f370, %f368;
	ld.global.nc.f32 	%f372, [%rd1+492];
	ld.shared.f32 	%f373, [_ZZ19forward_fixed_layerILj128EEvPKfS1_PfjE7shrd_in+492];
	fma.rn.f32 	%f374, %f372, %f373, %f371;
	ld.global.nc.f32 	%f375, [%rd1+496];
	ld.shared.f32 	%f376, [_ZZ19forward_fixed_layerILj128EEvPKfS1_PfjE7shrd_in+496];
	fma.rn.f32 	%f377, %f375, %f376, %f374;
	ld.global.nc.f32 	%f378, [%rd1+500];
	ld.shared.f32 	%f379, [_ZZ19forward_fixed_layerILj128EEvPKfS1_PfjE7shrd_in+500];
	fma.rn.f32 	%f380, %f378, %f379, %f377;
	ld.global.nc.f32 	%f381, [%rd1+504];
	ld.shared.f32 	%f382, [_ZZ19forward_fixed_layerILj128EEvPKfS1_PfjE7shrd_in+504];
	fma.rn.f32 	%f383, %f381, %f382, %f380;
	ld.global.nc.f32 	%f384, [%rd1+508];
	ld.shared.f32 	%f385, [_ZZ19forward_fixed_layerILj128EEvPKfS1_PfjE7shrd_in+508];
	fma.rn.f32 	%f386, %f384, %f385, %f383;
	abs.f32 	%f387, %f386;
	mul.f32 	%f388, %f387, 0f4038AA3B;
	ex2.approx.ftz.f32 	%f389, %f388;
	add.f32 	%f390, %f389, 0f3F800000;
	rcp.approx.ftz.f32 	%f391, %f390;
	fma.rn.f32 	%f392, %f391, 0fC0000000, 0f3F800000;
	setp.ge.f32 	%p2, %f387, 0f41102CB4;
	selp.f32 	%f393, 0f3F800000, %f392, %p2;
	copysign.f32 	%f394, %f386, %f393;
	mul.f32 	%f395, %f386, %f386;
	fma.rn.f32 	%f396, %f395, 0f3C80F082, 0fBD563CAE;
	fma.rn.f32 	%f397, %f396, %f395, 0f3E085941;
	fma.rn.f32 	%f398, %f397, %f395, 0fBEAAA9ED;
	fma.rn.f32 	%f399, %f398, %f395, 0f00000000;
	fma.rn.f32 	%f400, %f399, %f386, %f386;
	setp.ge.f32 	%p3, %f387, 0f3F19999A;
	selp.f32 	%f401, %f394, %f400, %p3;
	st.global.f32 	[%rd18], %f401;
	add.s64 	%rd19, %rd19, 512;
	add.s64 	%rd18, %rd18, %rd4;
	add.s32 	%r15, %r15, 1;
	setp.ne.s32 	%p4, %r15, 0;
	@%p4 bra 	$L__BB0_2;
$L__BB0_3:
	ret;

}


// ===== COMPILED SASS (sm_100) =====

	.target	sm_100

	.elftype	@"ET_EXEC"


//--------------------- .note.nv.tkinfo           --------------------------
	.section	.note.nv.tkinfo,"",@"SHT_NOTE"
	.sectionflags	@"SHF_NOTE_NV_TKINFO"
	.tkinfo
        /*0018*/ 	.word	0x00000002
        /*0030*/ 	.string	""
        /*0030*/ 	.string	"ptxas"
        /*0030*/ 	.string	"Cuda compilation tools, release 13.0, V13.0.88"
        /*0030*/ 	.string	"Build cuda_13.0.r13.0/compiler.36424714_0"
        /*0030*/ 	.string	"-arch sm_100 -m 64 "



//--------------------- .note.nv.cuinfo           --------------------------
	.section	.note.nv.cuinfo,"",@"SHT_NOTE"
	.sectionflags	@"SHF_NOTE_NV_CUINFO"
        /*0018*/ 	.short	0x0002
        /*001a*/ 	.short	0x0064
        /*001c*/ 	.short	0x0082
	.zero		2


//--------------------- .nv.info                  --------------------------
	.section	.nv.info,"",@"SHT_CUDA_INFO"
	.align	4


	//----- nvinfo : EIATTR_REGCOUNT
	.align		4
        /*0000*/ 	.byte	0x04, 0x2f
        /*0002*/ 	.short	(.L_10 - .L_9)
	.align		4
.L_9:
        /*0004*/ 	.word	index@(_Z19forward_fixed_layerILj128EEvPKfS1_Pfj)
        /*0008*/ 	.word	0x0000009a


	//----- nvinfo : EIATTR_FRAME_SIZE
	.align		4
.L_10:
        /*000c*/ 	.byte	0x04, 0x11
        /*000e*/ 	.short	(.L_12 - .L_11)
	.align		4
.L_11:
        /*0010*/ 	.word	index@(_Z19forward_fixed_layerILj128EEvPKfS1_Pfj)
        /*0014*/ 	.word	0x00000000


	//----- nvinfo : EIATTR_MIN_STACK_SIZE
	.align		4
.L_12:
        /*0018*/ 	.byte	0x04, 0x12
        /*001a*/ 	.short	(.L_14 - .L_13)
	.align		4
.L_13:
        /*001c*/ 	.word	index@(_Z19forward_fixed_layerILj128EEvPKfS1_Pfj)
        /*0020*/ 	.word	0x00000000
.L_14:


//--------------------- .nv.compat                --------------------------
	.section	.nv.compat,"",@"SHT_CUDA_COMPAT_INFO"
	.align	4
        /*0000*/ 	.byte	0x02, 0x09, 0x00, 0x00, 0x02, 0x02, 0x01, 0x00, 0x02, 0x05, 0x05, 0x00, 0x03, 0x07, 0x01, 0x01
        /*0010*/ 	.byte	0x02, 0x03, 0x00, 0x00, 0x02, 0x06, 0x01, 0x00, 0x04, 0x0b, 0x08, 0x00, 0x01, 0x00, 0x00, 0x00
        /*0020*/ 	.byte	0x00, 0x00, 0x00, 0x00


//--------------------- .nv.info._Z19forward_fixed_layerILj128EEvPKfS1_Pfj --------------------------
	.section	.nv.info._Z19forward_fixed_layerILj128EEvPKfS1_Pfj,"",@"SHT_CUDA_INFO"
	.sectionflags	@""
	.align	4


	//----- nvinfo : EIATTR_CUDA_API_VERSION
	.align		4
        /*0000*/ 	.byte	0x04, 0x37
        /*0002*/ 	.short	(.L_16 - .L_15)
.L_15:
        /*0004*/ 	.word	0x00000082


	//----- nvinfo : EIATTR_KPARAM_INFO
	.align		4
.L_16:
        /*0008*/ 	.byte	0x04, 0x17
        /*000a*/ 	.short	(.L_18 - .L_17)
.L_17:
        /*000c*/ 	.word	0x00000000
        /*0010*/ 	.short	0x0003
        /*0012*/ 	.short	0x0018
        /*0014*/ 	.byte	0x00, 0xf0, 0x11, 0x00


	//----- nvinfo : EIATTR_KPARAM_INFO
	.align		4
.L_18:
        /*0018*/ 	.byte	0x04, 0x17
        /*001a*/ 	.short	(.L_20 - .L_19)
.L_19:
        /*001c*/ 	.word	0x00000000
        /*0020*/ 	.short	0x0002
        /*0022*/ 	.short	0x0010
        /*0024*/ 	.byte	0x00, 0xf5, 0x21, 0x00


	//----- nvinfo : EIATTR_KPARAM_INFO
	.align		4
.L_20:
        /*0028*/ 	.byte	0x04, 0x17
        /*002a*/ 	.short	(.L_22 - .L_21)
.L_21:
        /*002c*/ 	.word	0x00000000
        /*0030*/ 	.short	0x0001
        /*0032*/ 	.short	0x0008
        /*0034*/ 	.byte	0x00, 0xf5, 0x21, 0x00


	//----- nvinfo : EIATTR_KPARAM_INFO
	.align		4
.L_22:
        /*0038*/ 	.byte	0x04, 0x17
        /*003a*/ 	.short	(.L_24 - .L_23)
.L_23:
        /*003c*/ 	.word	0x00000000
        /*0040*/ 	.short	0x0000
        /*0042*/ 	.short	0x0000
        /*0044*/ 	.byte	0x00, 0xf5, 0x21, 0x00


	//----- nvinfo : EIATTR_SPARSE_MMA_MASK
	.align		4
.L_24:
        /*0048*/ 	.byte	0x03, 0x50
        /*004a*/ 	.short	0x0000


	//----- nvinfo : EIATTR_MAXREG_COUNT
	.align		4
        /*004c*/ 	.byte	0x03, 0x1b
        /*004e*/ 	.short	0x00ff


	//----- nvinfo : EIATTR_NUM_BARRIERS
	.align		4
        /*0050*/ 	.byte	0x02, 0x4c
        /*0052*/ 	.byte	0x01
	.zero		1


	//----- nvinfo : EIATTR_MERCURY_ISA_VERSION
	.align		4
        /*0054*/ 	.byte	0x03, 0x5f
        /*0056*/ 	.short	0x0101


	//----- nvinfo : EIATTR_VRC_CTA_INIT_COUNT
	.align		4
        /*0058*/ 	.byte	0x02, 0x4a
	.zero		1
	.zero		1


	//----- nvinfo : EIATTR_EXIT_INSTR_OFFSETS
	.align		4
        /*005c*/ 	.byte	0x04, 0x1c
        /*005e*/ 	.short	(.L_26 - .L_25)


	//   ....[0]....
.L_25:
        /*0060*/ 	.word	0x00000030


	//   ....[1]....
        /*0064*/ 	.word	0x00001540


	//----- nvinfo : EIATTR_CBANK_PARAM_SIZE
	.align		4
.L_26:
        /*0068*/ 	.byte	0x03, 0x19
        /*006a*/ 	.short	0x001c


	//----- nvinfo : EIATTR_PARAM_CBANK
	.align		4
        /*006c*/ 	.byte	0x04, 0x0a
        /*006e*/ 	.short	(.L_28 - .L_27)
	.align		4
.L_27:
        /*0070*/ 	.word	index@(.nv.constant0._Z19forward_fixed_layerILj128EEvPKfS1_Pfj)
        /*0074*/ 	.short	0x0380
        /*0076*/ 	.short	0x001c


	//----- nvinfo : EIATTR_SW_WAR
	.align		4
.L_28:
        /*0078*/ 	.byte	0x04, 0x36
        /*007a*/ 	.short	(.L_30 - .L_29)
.L_29:
        /*007c*/ 	.word	0x00000008
.L_30:


//--------------------- .nv.callgraph             --------------------------
	.section	.nv.callgraph,"",@"SHT_CUDA_CALLGRAPH"
	.align	4
	.sectionentsize	8
	.align		4
        /*0000*/ 	.word	0x00000000
	.align		4
        /*0004*/ 	.word	0xffffffff
	.align		4
        /*0008*/ 	.word	0x00000000
	.align		4
        /*000c*/ 	.word	0xfffffffe
	.align		4
        /*0010*/ 	.word	0x00000000
	.align		4
        /*0014*/ 	.word	0xfffffffd
	.align		4
        /*0018*/ 	.word	0x00000000
	.align		4
        /*001c*/ 	.word	0xfffffffc


//--------------------- .nv.constant4             --------------------------
	.section	.nv.constant4,"a",@progbits
	.align	8
	.align		8
.nv.constant4:
        /*0000*/ 	.dword	precalc_xorwow_matrix
	.align		8
        /*0008*/ 	.dword	precalc_xorwow_offset_matrix
	.align		8
        /*0010*/ 	.dword	mrg32k3aM1
	.align		8
        /*0018*/ 	.dword	mrg32k3aM2
	.align		8
        /*0020*/ 	.dword	mrg32k3aM1SubSeq
	.align		8
        /*0028*/ 	.dword	mrg32k3aM2SubSeq
	.align		8
        /*0030*/ 	.dword	mrg32k3aM1Seq
	.align		8
        /*0038*/ 	.dword	mrg32k3aM2Seq


//--------------------- .nv.constant3             --------------------------
	.section	.nv.constant3,"a",@progbits
	.align	8
.nv.constant3:
	.type		__cr_lgamma_table,@object
	.size		__cr_lgamma_table,(.L_8 - __cr_lgamma_table)
__cr_lgamma_table:
        /*0000*/ 	.byte	0x00, 0x00, 0x00, 0x00, 0x00, 0x00, 0x00, 0x00, 0x00, 0x00, 0x00, 0x00, 0x00, 0x00, 0x00, 0x00
        /*0010*/ 	.byte	0xef, 0x39, 0xfa, 0xfe, 0x42, 0x2e, 0xe6, 0x3f, 0x02, 0x20, 0x2a, 0xfa, 0x0b, 0xab, 0xfc, 0x3f
        /*0020*/ 	.byte	0xf9, 0x2c, 0x92, 0x7c, 0xa7, 0x6c, 0x09, 0x40, 0xc9, 0x79, 0x44, 0x3c, 0x64, 0x26, 0x13, 0x40
        /*0030*/ 	.byte	0xca, 0x01, 0xcf, 0x3a, 0x27, 0x51, 0x1a, 0x40, 0x30, 0xcc, 0x2d, 0xf3, 0xe1, 0x0c, 0x21, 0x40
        /*0040*/ 	.byte	0x0d, 0xb7, 0xfc, 0x82, 0x8e, 0x35, 0x25, 0x40
.L_8:


//--------------------- .text._Z19forward_fixed_layerILj128EEvPKfS1_Pfj --------------------------
	.section	.text._Z19forward_fixed_layerILj128EEvPKfS1_Pfj,"ax",@progbits
	.align	128
.text._Z19forward_fixed_layerILj128EEvPKfS1_Pfj:
        .type           _Z19forward_fixed_layerILj128EEvPKfS1_Pfj,@function
        .size           _Z19forward_fixed_layerILj128EEvPKfS1_Pfj,(.L_x_2 - _Z19forward_fixed_layerILj128EEvPKfS1_Pfj)
        .other          _Z19forward_fixed_layerILj128EEvPKfS1_Pfj,@"STO_CUDA_ENTRY STV_DEFAULT"
_Z19forward_fixed_layerILj128EEvPKfS1_Pfj:
[----:B------:R-:W-:Y:S01]  /*0000*/  LDC R1, c[0x0][0x37c] ;  /* 0x0000df00ff017b82 */ /* 0x000fe20000000800 */
[----:B------:R-:W0:Y:S02]  /*0010*/  LDCU UR6, c[0x0][0x398] ;  /* 0x00007300ff0677ac */ /* 0x000e240008000800 */
[----:B0-----:R-:W-:-:S13]  /*0020*/  ISETP.NE.AND P0, PT, RZ, UR6, PT ;  /* 0x00000006ff007c0c */ /* 0x001fda000bf05270 */
[----:B------:R-:W-:Y:S05]  /*0030*/  @!P0 EXIT ;  /* 0x000000000000894d */ /* 0x000fea0003800000 */
[----:B------:R-:W0:Y:S01]  /*0040*/  S2R R45, SR_TID.X ;  /* 0x00000000002d7919 */ /* 0x000e220000002100 */
[----:B------:R-:W0:Y:S01]  /*0050*/  LDCU UR7, c[0x0][0x360] ;  /* 0x00006c00ff0777ac */ /* 0x000e220008000800 */
[----:B------:R-:W1:Y:S01]  /*0060*/  LDC.64 R40, c[0x0][0x380] ;  /* 0x0000e000ff287b82 */ /* 0x000e620000000a00 */
[----:B------:R-:W0:Y:S01]  /*0070*/  S2R R0, SR_CTAID.X ;  /* 0x0000000000007919 */ /* 0x000e220000002500 */
[----:B------:R-:W2:Y:S06]  /*0080*/  LDCU.64 UR8, c[0x0][0x358] ;  /* 0x00006b00ff0877ac */ /* 0x000eac0008000a00 */
[----:B------:R-:W3:Y:S08]  /*0090*/  S2UR UR5, SR_CgaCtaId ;  /* 0x00000000000579c3 */ /* 0x000ef00000008800 */
[----:B------:R-:W4:Y:S08]  /*00a0*/  LDC.64 R36, c[0x0][0x388] ;  /* 0x0000e200ff247b82 */ /* 0x000f300000000a00 */
[----:B------:R-:W3:Y:S01]  /*00b0*/  LDC.64 R150, c[0x0][0x390] ;  /* 0x0000e400ff967b82 */ /* 0x000ee20000000a00 */
[----:B0-----:R-:W-:-:S05]  /*00c0*/  IMAD R43, R0, UR7, R45 ;  /* 0x00000007002b7c24 */ /* 0x001fca000f8e022d */
[----:B------:R-:W-:-:S05]  /*00d0*/  SHF.L.U32 R3, R43, 0x7, RZ ;  /* 0x000000072b037819 */ /* 0x000fca00000006ff */
[----:B-1----:R-:W-:-:S05]  /*00e0*/  IMAD.WIDE.U32 R40, R3, 0x4, R40 ;  /* 0x0000000403287825 */ /* 0x002fca00078e0028 */
[----:B--2---:R0:W5:Y:S04]  /*00f0*/  LDG.E.CONSTANT R0, desc[UR8][R40.64+0x1fc] ;  /* 0x0001fc0828007981 */ /* 0x004168000c1e9900 */
[----:B------:R0:W5:Y:S04]  /*0100*/  LDG.E.CONSTANT R147, desc[UR8][R40.64] ;  /* 0x0000000828937981 */ /* 0x000168000c1e9900 */
        /* <DEDUP_REMOVED lines=125> */
[----:B------:R0:W5:Y:S01]  /*08e0*/  LDG.E.CONSTANT R35, desc[UR8][R40.64+0x1f8] ;  /* 0x0001f80828237981 */ /* 0x000162000c1e9900 */
[----:B------:R-:W1:Y:S01]  /*08f0*/  LDC R146, c[0x0][0x370] ;  /* 0x0000dc00ff927b82 */ /* 0x000e620000000800 */
[----:B------:R-:W-:Y:S01]  /*0900*/  UMOV UR4, 0x400 ;  /* 0x0000040000047882 */ /* 0x000fe20000000000 */
[----:B----4-:R-:W-:Y:S01]  /*0910*/  IMAD.WIDE.U32 R36, R45, 0x4, R36 ;  /* 0x000000042d247825 */ /* 0x010fe200078e0024 */
[----:B---3--:R-:W-:-:S02]  /*0920*/  ULEA UR4, UR5, UR4, 0x18 ;  /* 0x0000000405047291 */ /* 0x008fc4000f8ec0ff */
[----:B------:R-:W-:Y:S01]  /*0930*/  UIADD3 UR5, UPT, UPT, -UR6, URZ, URZ ;  /* 0x000000ff06057290 */ /* 0x000fe2000fffe1ff */
[----:B------:R-:W-:-:S03]  /*0940*/  IMAD.WIDE.U32 R150, R43, 0x4, R150 ;  /* 0x000000042b967825 */ /* 0x000fc600078e0096 */
[----:B------:R-:W-:Y:S01]  /*0950*/  LEA R148, R45, UR4, 0x2 ;  /* 0x000000042d947c11 */ /* 0x000fe2000f8e10ff */
[----:B01----:R-:W-:-:S07]  /*0960*/  IMAD R146, R146, UR7, RZ ;  /* 0x0000000792927c24 */ /* 0x003fce000f8e02ff */
.L_x_0:
[----:B------:R-:W2:Y:S04]  /*0970*/  LDG.E.CONSTANT R149, desc[UR8][R36.64] ;  /* 0x0000000824957981 */ /* 0x000ea8000c1e9900 */
[----:B------:R-:W3:Y:S01]  /*0980*/  LDG.E R48, desc[UR8][R150.64] ;  /* 0x0000000896307981 */ /* 0x000ee2000c1e1900 */
[----:B------:R-:W-:Y:S01]  /*0990*/  UIADD3 UR5, UPT, UPT, UR5, 0x1, URZ ;  /* 0x0000000105057890 */ /* 0x000fe2000fffe0ff */
[----:B------:R-:W-:Y:S03]  /*09a0*/  BAR.SYNC.DEFER_BLOCKING 0x0 ;  /* 0x0000000000007b1d */ /* 0x000fe60000010000 */
[----:B------:R-:W-:-:S03]  /*09b0*/  UISETP.NE.AND UP0, UPT, UR5, URZ, UPT ;  /* 0x000000ff0500728c */ /* 0x000fc6000bf05270 */
[----:B--2---:R-:W-:Y:S02]  /*09c0*/  STS [R148], R149 ;  /* 0x0000009594007388 */ /* 0x004fe40000000800 */
[----:B------:R-:W-:Y:S06]  /*09d0*/  BAR.SYNC.DEFER_BLOCKING 0x0 ;  /* 0x0000000000007b1d */ /* 0x000fec0000010000 */
[----:B------:R-:W3:Y:S04]  /*09e0*/  LDS.128 R40, [UR4] ;  /* 0x00000004ff287984 */ /* 0x000ee80008000c00 */
[----:B------:R-:W0:Y:S04]  /*09f0*/  LDS.128 R52, [UR4+0x10] ;  /* 0x00001004ff347984 */ /* 0x000e280008000c00 */
[----:B------:R-:W1:Y:S01]  /*0a00*/  LDS.128 R44, [UR4+0x20] ;  /* 0x00002004ff2c7984 */ /* 0x000e620008000c00 */
[----:B---3-5:R-:W-:-:S04]  /*0a10*/  FFMA R49, R147, R40, R48 ;  /* 0x0000002893317223 */ /* 0x028fc80000000030 */
[----:B------:R-:W-:Y:S02]  /*0a20*/  FFMA R40, R144, R41, R49 ;  /* 0x0000002990287223 */ /* 0x000fe40000000031 */
[----:B------:R-:W2:Y:S02]  /*0a30*/  LDS.128 R48, [UR4+0x30] ;  /* 0x00003004ff307984 */ /* 0x000ea40008000c00 */
[----:B------:R-:W-:-:S04]  /*0a40*/  FFMA R41, R145, R42, R40 ;  /* 0x0000002a91297223 */ /* 0x000fc80000000028 */
[----:B------:R-:W-:-:S04]  /*0a50*/  FFMA R40, R142, R43, R41 ;  /* 0x0000002b8e287223 */ /* 0x000fc80000000029 */
[----:B0-----:R-:W-:-:S04]  /*0a60*/  FFMA R41, R143, R52, R40 ;  /* 0x000000348f297223 */ /* 0x001fc80000000028 */
[----:B------:R-:W-:-:S04]  /*0a70*/  FFMA R40, R140, R53, R41 ;  /* 0x000000358c287223 */ /* 0x000fc80000000029 */
[----:B------:R-:W-:Y:S02]  /*0a80*/  FFMA R53, R141, R54, R40 ;  /* 0x000000368d357223 */ /* 0x000fe40000000028 */
[----:B------:R-:W0:Y:S02]  /*0a90*/  LDS.128 R40, [UR4+0x40] ;  /* 0x00004004ff287984 */ /* 0x000e240008000c00 */
[----:B------:R-:W-:-:S04]  /*0aa0*/  FFMA R52, R138, R55, R53 ;  /* 0x000000378a347223 */ /* 0x000fc80000000035 */
[----:B-1----:R-:W-:-:S04]  /*0ab0*/  FFMA R53, R139, R44, R52 ;  /* 0x0000002c8b357223 */ /* 0x002fc80000000034 */
[----:B------:R-:W-:Y:S02]  /*0ac0*/  FFMA R44, R136, R45, R53 ;  /* 0x0000002d882c7223 */ /* 0x000fe40000000035 */
[----:B------:R-:W1:Y:S02]  /*0ad0*/  LDS.128 R52, [UR4+0x50] ;  /* 0x00005004ff347984 */ /* 0x000e640008000c00 */
[----:B------:R-:W-:-:S04]  /*0ae0*/  FFMA R45, R137, R46, R44 ;  /* 0x0000002e892d7223 */ /* 0x000fc8000000002c */
[----:B------:R-:W-:-:S04]  /*0af0*/  FFMA R44, R134, R47, R45 ;  /* 0x0000002f862c7223 */ /* 0x000fc8000000002d */
[----:B--2---:R-:W-:-:S04]  /*0b00*/  FFMA R45, R135, R48, R44 ;  /* 0x00000030872d7223 */ /* 0x004fc8000000002c */
[----:B------:R-:W-:-:S04]  /*0b10*/  FFMA R44, R132, R49, R45 ;  /* 0x00000031842c7223 */ /* 0x000fc8000000002d */
[----:B------:R-:W-:Y:S02]  /*0b20*/  FFMA R49, R133, R50, R44 ;  /* 0x0000003285317223 */ /* 0x000fe4000000002c */
[----:B------:R-:W2:Y:S02]  /*0b30*/  LDS.128 R44, [UR4+0x60] ;  /* 0x00006004ff2c7984 */ /* 0x000ea40008000c00 */
[----:B------:R-:W-:-:S04]  /*0b40*/  FFMA R48, R130, R51, R49 ;  /* 0x0000003382307223 */ /* 0x000fc80000000031 */
[----:B0-----:R-:W-:-:S04]  /*0b50*/  FFMA R49, R131, R40, R48 ;  /* 0x0000002883317223 */ /* 0x001fc80000000030 */
[----:B------:R-:W-:Y:S02]  /*0b60*/  FFMA R40, R128, R41, R49 ;  /* 0x0000002980287223 */ /* 0x000fe40000000031 */
[----:B------:R-:W0:Y:S02]  /*0b70*/  LDS.128 R48, [UR4+0x70] ;  /* 0x00007004ff307984 */ /* 0x000e240008000c00 */
[----:B------:R-:W-:-:S04]  /*0b80*/  FFMA R41, R129, R42, R40 ;  /* 0x0000002a81297223 */ /* 0x000fc80000000028 */
[----:B------:R-:W-:-:S04]  /*0b90*/  FFMA R40, R126, R43, R41 ;  /* 0x0000002b7e287223 */ /* 0x000fc80000000029 */
[----:B-1----:R-:W-:-:S04]  /*0ba0*/  FFMA R41, R127, R52, R40 ;  /* 0x000000347f297223 */ /* 0x002fc80000000028 */
[----:B------:R-:W-:-:S04]  /*0bb0*/  FFMA R40, R124, R53, R41 ;  /* 0x000000357c287223 */ /* 0x000fc80000000029 */
[----:B------:R-:W-:Y:S02]  /*0bc0*/  FFMA R53, R125, R54, R40 ;  /* 0x000000367d357223 */ /* 0x000fe40000000028 */
[----:B------:R-:W1:Y:S02]  /*0bd0*/  LDS.128 R40, [UR4+0x80] ;  /* 0x00008004ff287984 */ /* 0x000e640008000c00 */
[----:B------:R-:W-:-:S04]  /*0be0*/  FFMA R52, R122, R55, R53 ;  /* 0x000000377a347223 */ /* 0x000fc80000000035 */
[----:B--2---:R-:W-:-:S04]  /*0bf0*/  FFMA R53, R123, R44, R52 ;  /* 0x0000002c7b357223 */ /* 0x004fc80000000034 */
        /* <DEDUP_REMOVED lines=113> */
[----:B------:R-:W-:Y:S01]  /*1310*/  FFMA R40, R24, R43, R41 ;  /* 0x0000002b18287223 */ /* 0x000fe20000000029 */
[----:B------:R-:W-:-:S03]  /*1320*/  MOV R43, 0x3f800000 ;  /* 0x3f800000002b7802 */ /* 0x000fc60000000f00 */
[----:B-1----:R-:W-:-:S04]  /*1330*/  FFMA R41, R25, R52, R40 ;  /* 0x0000003419297223 */ /* 0x002fc80000000028 */
[----:B------:R-:W-:-:S04]  /*1340*/  FFMA R40, R26, R53, R41 ;  /* 0x000000351a287223 */ /* 0x000fc80000000029 */
[----:B------:R-:W-:-:S04]  /*1350*/  FFMA R41, R27, R54, R40 ;  /* 0x000000361b297223 */ /* 0x000fc80000000028 */
[----:B------:R-:W-:-:S04]  /*1360*/  FFMA R40, R28, R55, R41 ;  /* 0x000000371c287223 */ /* 0x000fc80000000029 */
[----:B--2---:R-:W-:Y:S01]  /*1370*/  FFMA R41, R29, R44, R40 ;  /* 0x0000002c1d297223 */ /* 0x004fe20000000028 */
[----:B------:R-:W-:-:S03]  /*1380*/  HFMA2 R44, -RZ, RZ, 1.125, -9232 ;  /* 0x3c80f082ff2c7431 */ /* 0x000fc600000001ff */
[----:B------:R-:W-:-:S04]  /*1390*/  FFMA R40, R30, R45, R41 ;  /* 0x0000002d1e287223 */ /* 0x000fc80000000029 */
[----:B------:R-:W-:-:S04]  /*13a0*/  FFMA R41, R31, R46, R40 ;  /* 0x0000002e1f297223 */ /* 0x000fc80000000028 */
[----:B------:R-:W-:-:S04]  /*13b0*/  FFMA R40, R32, R47, R41 ;  /* 0x0000002f20287223 */ /* 0x000fc80000000029 */
[----:B0-----:R-:W-:-:S04]  /*13c0*/  FFMA R41, R33, R48, R40 ;  /* 0x0000003021297223 */ /* 0x001fc80000000028 */
[----:B------:R-:W-:-:S04]  /*13d0*/  FFMA R40, R34, R49, R41 ;  /* 0x0000003122287223 */ /* 0x000fc80000000029 */
[----:B------:R-:W-:-:S04]  /*13e0*/  FFMA R41, R35, R50, R40 ;  /* 0x0000003223297223 */ /* 0x000fc80000000028 */
[----:B------:R-:W-:-:S04]  /*13f0*/  FFMA R41, R0, R51, R41 ;  /* 0x0000003300297223 */ /* 0x000fc80000000029 */
[C---:B------:R-:W-:Y:S01]  /*1400*/  FMUL R40, |R41|.reuse, 2.8853900432586669922 ;  /* 0x4038aa3b29287820 */ /* 0x040fe20000400200 */
[C---:B------:R-:W-:Y:S01]  /*1410*/  FMUL R45, R41.reuse, R41 ;  /* 0x00000029292d7220 */ /* 0x040fe20000400000 */
[C---:B------:R-:W-:Y:S02]  /*1420*/  FSETP.GE.AND P1, PT, |R41|.reuse, 0.60000002384185791016, PT ;  /* 0x3f19999a2900780b */ /* 0x040fe40003f26200 */
[----:B------:R-:W-:Y:S01]  /*1430*/  FSETP.GE.AND P0, PT, |R41|, 9.010913848876953125, PT ;  /* 0x41102cb42900780b */ /* 0x000fe20003f06200 */
[C---:B------:R-:W-:Y:S01]  /*1440*/  FFMA R44, R45.reuse, R44, -0.052303962409496307373 ;  /* 0xbd563cae2d2c7423 */ /* 0x040fe2000000002c */
[----:B------:R-:W0:Y:S03]  /*1450*/  MUFU.EX2 R40, R40 ;  /* 0x0000002800287308 */ /* 0x000e260000000800 */
[----:B------:R-:W-:Y:S01]  /*1460*/  FFMA R46, R45, R44, 0.1331529766321182251 ;  /* 0x3e0859412d2e7423 */ /* 0x000fe2000000002c */
[----:B0-----:R-:W-:-:S03]  /*1470*/  FADD R42, R40, 1 ;  /* 0x3f800000282a7421 */ /* 0x001fc60000000000 */
[----:B------:R-:W-:-:S04]  /*1480*/  FFMA R40, R45, R46, -0.33332768082618713379 ;  /* 0xbeaaa9ed2d287423 */ /* 0x000fc8000000002e */
[----:B------:R-:W-:Y:S01]  /*1490*/  FFMA R40, R45, R40, RZ ;  /* 0x000000282d287223 */ /* 0x000fe200000000ff */
[----:B------:R-:W0:Y:S02]  /*14a0*/  MUFU.RCP R42, R42 ;  /* 0x0000002a002a7308 */ /* 0x000e240000001000 */
[----:B0-----:R-:W-:-:S05]  /*14b0*/  FFMA R43, R42, -2, R43 ;  /* 0xc00000002a2b7823 */ /* 0x001fca000000002b */
[----:B------:R-:W-:Y:S02]  /*14c0*/  FSEL R44, R43, 1, !P0 ;  /* 0x3f8000002b2c7808 */ /* 0x000fe40004000000 */
[----:B------:R-:W-:Y:S02]  /*14d0*/  IADD3 R36, P0, PT, R36, 0x200, RZ ;  /* 0x0000020024247810 */ /* 0x000fe40007f1e0ff */
[--C-:B------:R-:W-:Y:S01]  /*14e0*/  LOP3.LUT R43, R44, 0x80000000, R41.reuse, 0xb8, !PT ;  /* 0x800000002c2b7812 */ /* 0x100fe200078eb829 */
[----:B------:R-:W-:Y:S01]  /*14f0*/  @!P1 FFMA R43, R41, R40, R41 ;  /* 0x00000028292b9223 */ /* 0x000fe20000000029 */
[----:B------:R-:W-:-:S04]  /*1500*/  IADD3.X R37, PT, PT, RZ, R37, RZ, P0, !PT ;  /* 0x00000025ff257210 */ /* 0x000fc800007fe4ff */
[----:B------:R0:W-:Y:S02]  /*1510*/  STG.E desc[UR8][R150.64], R43 ;  /* 0x0000002b96007986 */ /* 0x0001e4000c101908 */
[----:B0-----:R-:W-:Y:S01]  /*1520*/  IMAD.WIDE.U32 R150, R146, 0x4, R150 ;  /* 0x0000000492967825 */ /* 0x001fe200078e0096 */
[----:B------:R-:W-:Y:S06]  /*1530*/  BRA.U UP0, `(.L_x_0) ;  /* 0xfffffff5000c7547 */ /* 0x000fec000b83ffff */
[----:B------:R-:W-:Y:S05]  /*1540*/  EXIT ;  /* 0x000000000000794d */ /* 0x000fea0003800000 */
.L_x_1:
[----:B------:R-:W-:-:S00]  /*1550*/  BRA `(.L_x_1) ;  /* 0xfffffffc00fc7947 */ /* 0x000fc0000383ffff */
[----:B------:R-:W-:-:S00]  /*1560*/  NOP ;  /* 0x0000000000007918 */ /* 0x000fc00000000000 */
        /* <DEDUP_REMOVED lines=9> */
.L_x_2:


//--------------------- .nv.global.init           --------------------------
	.section	.nv.global.init,"aw",@progbits
	.align	4
.nv.global.init:
	.type		mrg32k3aM1SubSeq,@object
	.size		mrg32k3aM1SubSeq,(mrg32k3aM2SubSeq - mrg32k3aM1SubSeq)
mrg32k3aM1SubSeq:
        /*0000*/ 	.byte	0x0b, 0xcc, 0xee, 0x04, 0x73, 0x29, 0x8b, 0x6f, 0xf6, 0x53, 0x03, 0xf6, 0x23, 0xf6, 0xea, 0xda
        /* <DEDUP_REMOVED lines=125> */
	.type		mrg32k3aM2SubSeq,@object
	.size		mrg32k3aM2SubSeq,(mrg32k3aM1 - mrg32k3aM2SubSeq)
mrg32k3aM2SubSeq:
        /* <DEDUP_REMOVED lines=126> */
	.type		mrg32k3aM1,@object
	.size		mrg32k3aM1,(mrg32k3aM1Seq - mrg32k3aM1)
mrg32k3aM1:
        /* <DEDUP_REMOVED lines=144> */
	.type		mrg32k3aM1Seq,@object
	.size		mrg32k3aM1Seq,(mrg32k3aM2 - mrg32k3aM1Seq)
mrg32k3aM1Seq:
        /* <DEDUP_REMOVED lines=144> */
	.type		mrg32k3aM2,@object
	.size		mrg32k3aM2,(mrg32k3aM2Seq - mrg32k3aM2)
mrg32k3aM2:
        /* <DEDUP_REMOVED lines=144> */
	.type		mrg32k3aM2Seq,@object
	.size		mrg32k3aM2Seq,(precalc_xorwow_matrix - mrg32k3aM2Seq)
mrg32k3aM2Seq:
        /* <DEDUP_REMOVED lines=144> */
	.type		precalc_xorwow_matrix,@object
	.size		precalc_xorwow_matrix,(precalc_xorwow_offset_matrix - precalc_xorwow_matrix)
precalc_xorwow_matrix:
        /* <DEDUP_REMOVED lines=6400> */
	.type		precalc_xorwow_offset_matrix,@object
	.size		precalc_xorwow_offset_matrix,(.L_1 - precalc_xorwow_offset_matrix)
precalc_xorwow_offset_matrix:
        /* <DEDUP_REMOVED lines=6400> */
.L_1:


//--------------------- .nv.shared._Z19forward_fixed_layerILj128EEvPKfS1_Pfj --------------------------
	.section	.nv.shared._Z19forward_fixed_layerILj128EEvPKfS1_Pfj,"aw",@nobits
	.sectionflags	@""
	.align	4
.nv.shared._Z19forward_fixed_layerILj128EEvPKfS1_Pfj:
	.zero		1536


//--------------------- .nv.shared.reserved.0     --------------------------
	.section	.nv.shared.reserved.0,"aw",@nobits
	.weak		__nv_reservedSMEM_offset_0_alias
	.size		__nv_reservedSMEM_offset_0_alias, 0, 64
	.other		__nv_reservedSMEM_offset_0_alias,@"STO_CUDA_RESERVED_SHARED STV_DEFAULT"
__nv_reservedSMEM_offset_0_alias:
	.zero		0
	.zero		64


//--------------------- .nv.constant0._Z19forward_fixed_layerILj128EEvPKfS1_Pfj --------------------------
	.section	.nv.constant0._Z19forward_fixed_layerILj128EEvPKfS1_Pfj,"a",@progbits
	.sectionflags	@""
	.align	4
.nv.constant0._Z19forward_fixed_layerILj128EEvPKfS1_Pfj:
	.zero		924


//--------------------- SYMBOLS --------------------------

	.type		.nv.reservedSmem.offset0,@object
	.size		.nv.reservedSmem.offset0,0x4
	.type		.nv.reservedSmem.cap,@object
	.size		.nv.reservedSmem.cap,0x4
